//
// Generated by NVIDIA NVVM Compiler
//
// Compiler Build ID: CL-36424714
// Cuda compilation tools, release 13.0, V13.0.88
// Based on NVVM 20.0.0
//

.version 9.0
.target sm_100
.address_size 64

	// .globl	_Z16blas_dgemmCUDAv1PKdS0_Pdiii
// _ZZ16blas_dgemmCUDAv2PKdS0_PdiiiE5tileA has been demoted
// _ZZ16blas_dgemmCUDAv2PKdS0_PdiiiE5tileB has been demoted

.visible .entry _Z16blas_dgemmCUDAv1PKdS0_Pdiii(
	.param .u64 .ptr .align 1 _Z16blas_dgemmCUDAv1PKdS0_Pdiii_param_0,
	.param .u64 .ptr .align 1 _Z16blas_dgemmCUDAv1PKdS0_Pdiii_param_1,
	.param .u64 .ptr .align 1 _Z16blas_dgemmCUDAv1PKdS0_Pdiii_param_2,
	.param .u32 _Z16blas_dgemmCUDAv1PKdS0_Pdiii_param_3,
	.param .u32 _Z16blas_dgemmCUDAv1PKdS0_Pdiii_param_4,
	.param .u32 _Z16blas_dgemmCUDAv1PKdS0_Pdiii_param_5
)
{
	.reg .pred 	%p<13>;
	.reg .b32 	%r<41>;
	.reg .b64 	%rd<53>;
	.reg .b64 	%fd<68>;

	ld.param.u64 	%rd7, [_Z16blas_dgemmCUDAv1PKdS0_Pdiii_param_0];
	ld.param.u64 	%rd8, [_Z16blas_dgemmCUDAv1PKdS0_Pdiii_param_1];
	ld.param.u64 	%rd6, [_Z16blas_dgemmCUDAv1PKdS0_Pdiii_param_2];
	ld.param.u32 	%r20, [_Z16blas_dgemmCUDAv1PKdS0_Pdiii_param_3];
	ld.param.u32 	%r18, [_Z16blas_dgemmCUDAv1PKdS0_Pdiii_param_4];
	ld.param.u32 	%r19, [_Z16blas_dgemmCUDAv1PKdS0_Pdiii_param_5];
	cvta.to.global.u64 	%rd1, %rd8;
	cvta.to.global.u64 	%rd2, %rd7;
	mov.u32 	%r21, %ctaid.y;
	shl.b32 	%r22, %r21, 5;
	mov.u32 	%r23, %tid.y;
	add.s32 	%r1, %r22, %r23;
	mov.u32 	%r24, %ctaid.x;
	shl.b32 	%r25, %r24, 5;
	mov.u32 	%r26, %tid.x;
	add.s32 	%r2, %r25, %r26;
	setp.ge.s32 	%p1, %r1, %r20;
	setp.ge.s32 	%p2, %r2, %r19;
	or.pred  	%p3, %p1, %p2;
	@%p3 bra 	$L__BB0_14;
	setp.lt.s32 	%p4, %r18, 1;
	mov.f64 	%fd67, 0d0000000000000000;
	@%p4 bra 	$L__BB0_13;
	mul.lo.s32 	%r3, %r18, %r1;
	and.b32  	%r4, %r18, 7;
	setp.lt.u32 	%p5, %r18, 8;
	mov.f64 	%fd67, 0d0000000000000000;
	mov.b32 	%r39, 0;
	@%p5 bra 	$L__BB0_5;
	and.b32  	%r39, %r18, 2147483640;
	neg.s32 	%r37, %r39;
	shl.b32 	%r7, %r19, 3;
	mul.wide.u32 	%rd9, %r3, 8;
	add.s64 	%rd10, %rd9, %rd2;
	add.s64 	%rd52, %rd10, 32;
	mov.f64 	%fd67, 0d0000000000000000;
	mul.wide.s32 	%rd13, %r19, 8;
	mov.u32 	%r36, %r2;
$L__BB0_4:
	.pragma "nounroll";
	ld.global.f64 	%fd17, [%rd52+-32];
	mul.wide.s32 	%rd11, %r36, 8;
	add.s64 	%rd12, %rd1, %rd11;
	ld.global.f64 	%fd18, [%rd12];
	fma.rn.f64 	%fd19, %fd17, %fd18, %fd67;
	ld.global.f64 	%fd20, [%rd52+-24];
	add.s64 	%rd14, %rd12, %rd13;
	ld.global.f64 	%fd21, [%rd14];
	fma.rn.f64 	%fd22, %fd20, %fd21, %fd19;
	ld.global.f64 	%fd23, [%rd52+-16];
	add.s64 	%rd15, %rd14, %rd13;
	ld.global.f64 	%fd24, [%rd15];
	fma.rn.f64 	%fd25, %fd23, %fd24, %fd22;
	ld.global.f64 	%fd26, [%rd52+-8];
	add.s64 	%rd16, %rd15, %rd13;
	ld.global.f64 	%fd27, [%rd16];
	fma.rn.f64 	%fd28, %fd26, %fd27, %fd25;
	ld.global.f64 	%fd29, [%rd52];
	add.s64 	%rd17, %rd16, %rd13;
	ld.global.f64 	%fd30, [%rd17];
	fma.rn.f64 	%fd31, %fd29, %fd30, %fd28;
	ld.global.f64 	%fd32, [%rd52+8];
	add.s64 	%rd18, %rd17, %rd13;
	ld.global.f64 	%fd33, [%rd18];
	fma.rn.f64 	%fd34, %fd32, %fd33, %fd31;
	ld.global.f64 	%fd35, [%rd52+16];
	add.s64 	%rd19, %rd18, %rd13;
	ld.global.f64 	%fd36, [%rd19];
	fma.rn.f64 	%fd37, %fd35, %fd36, %fd34;
	ld.global.f64 	%fd38, [%rd52+24];
	add.s64 	%rd20, %rd19, %rd13;
	ld.global.f64 	%fd39, [%rd20];
	fma.rn.f64 	%fd67, %fd38, %fd39, %fd37;
	add.s32 	%r37, %r37, 8;
	add.s32 	%r36, %r36, %r7;
	add.s64 	%rd52, %rd52, 64;
	setp.ne.s32 	%p6, %r37, 0;
	@%p6 bra 	$L__BB0_4;
$L__BB0_5:
	setp.eq.s32 	%p7, %r4, 0;
	@%p7 bra 	$L__BB0_13;
	and.b32  	%r13, %r18, 3;
	setp.lt.u32 	%p8, %r4, 4;
	@%p8 bra 	$L__BB0_8;
	add.s32 	%r28, %r39, %r3;
	mul.wide.u32 	%rd21, %r28, 8;
	add.s64 	%rd22, %rd2, %rd21;
	ld.global.f64 	%fd41, [%rd22];
	mad.lo.s32 	%r29, %r39, %r19, %r2;
	mul.wide.s32 	%rd23, %r29, 8;
	add.s64 	%rd24, %rd1, %rd23;
	ld.global.f64 	%fd42, [%rd24];
	fma.rn.f64 	%fd43, %fd41, %fd42, %fd67;
	cvt.u64.u32 	%rd25, %r3;
	cvt.u64.u32 	%rd26, %r39;
	add.s64 	%rd27, %rd26, %rd25;
	shl.b64 	%rd28, %rd27, 3;
	add.s64 	%rd29, %rd2, %rd28;
	ld.global.f64 	%fd44, [%rd29+8];
	mul.wide.s32 	%rd30, %r19, 8;
	add.s64 	%rd31, %rd24, %rd30;
	ld.global.f64 	%fd45, [%rd31];
	fma.rn.f64 	%fd46, %fd44, %fd45, %fd43;
	ld.global.f64 	%fd47, [%rd29+16];
	add.s64 	%rd32, %rd31, %rd30;
	ld.global.f64 	%fd48, [%rd32];
	fma.rn.f64 	%fd49, %fd47, %fd48, %fd46;
	ld.global.f64 	%fd50, [%rd29+24];
	add.s64 	%rd33, %rd32, %rd30;
	ld.global.f64 	%fd51, [%rd33];
	fma.rn.f64 	%fd67, %fd50, %fd51, %fd49;
	add.s32 	%r39, %r39, 4;
$L__BB0_8:
	setp.eq.s32 	%p9, %r13, 0;
	@%p9 bra 	$L__BB0_13;
	setp.eq.s32 	%p10, %r13, 1;
	@%p10 bra 	$L__BB0_11;
	add.s32 	%r30, %r39, %r3;
	mul.wide.u32 	%rd34, %r30, 8;
	add.s64 	%rd35, %rd2, %rd34;
	ld.global.f64 	%fd53, [%rd35];
	mad.lo.s32 	%r31, %r39, %r19, %r2;
	mul.wide.s32 	%rd36, %r31, 8;
	add.s64 	%rd37, %rd1, %rd36;
	ld.global.f64 	%fd54, [%rd37];
	fma.rn.f64 	%fd55, %fd53, %fd54, %fd67;
	cvt.u64.u32 	%rd38, %r3;
	cvt.u64.u32 	%rd39, %r39;
	add.s64 	%rd40, %rd39, %rd38;
	shl.b64 	%rd41, %rd40, 3;
	add.s64 	%rd42, %rd2, %rd41;
	ld.global.f64 	%fd56, [%rd42+8];
	mul.wide.s32 	%rd43, %r19, 8;
	add.s64 	%rd44, %rd37, %rd43;
	ld.global.f64 	%fd57, [%rd44];
	fma.rn.f64 	%fd67, %fd56, %fd57, %fd55;
	add.s32 	%r39, %r39, 2;
$L__BB0_11:
	and.b32  	%r32, %r18, 1;
	setp.eq.b32 	%p11, %r32, 1;
	not.pred 	%p12, %p11;
	@%p12 bra 	$L__BB0_13;
	add.s32 	%r33, %r39, %r3;
	mul.wide.u32 	%rd45, %r33, 8;
	add.s64 	%rd46, %rd2, %rd45;
	ld.global.f64 	%fd58, [%rd46];
	mad.lo.s32 	%r34, %r39, %r19, %r2;
	mul.wide.s32 	%rd47, %r34, 8;
	add.s64 	%rd48, %rd1, %rd47;
	ld.global.f64 	%fd59, [%rd48];
	fma.rn.f64 	%fd67, %fd58, %fd59, %fd67;
$L__BB0_13:
	mad.lo.s32 	%r35, %r19, %r1, %r2;
	cvta.to.global.u64 	%rd49, %rd6;
	mul.wide.s32 	%rd50, %r35, 8;
	add.s64 	%rd51, %rd49, %rd50;
	st.global.f64 	[%rd51], %fd67;
$L__BB0_14:
	ret;

}
	// .globl	_Z16blas_dgemmCUDAv2PKdS0_Pdiii
.visible .entry _Z16blas_dgemmCUDAv2PKdS0_Pdiii(
	.param .u64 .ptr .align 1 _Z16blas_dgemmCUDAv2PKdS0_Pdiii_param_0,
	.param .u64 .ptr .align 1 _Z16blas_dgemmCUDAv2PKdS0_Pdiii_param_1,
	.param .u64 .ptr .align 1 _Z16blas_dgemmCUDAv2PKdS0_Pdiii_param_2,
	.param .u32 _Z16blas_dgemmCUDAv2PKdS0_Pdiii_param_3,
	.param .u32 _Z16blas_dgemmCUDAv2PKdS0_Pdiii_param_4,
	.param .u32 _Z16blas_dgemmCUDAv2PKdS0_Pdiii_param_5
)
{
	.reg .pred 	%p<12>;
	.reg .b32 	%r<43>;
	.reg .b64 	%rd<13>;
	.reg .b64 	%fd<111>;
	// demoted variable
	.shared .align 8 .b8 _ZZ16blas_dgemmCUDAv2PKdS0_PdiiiE5tileA[8192];
	// demoted variable
	.shared .align 8 .b8 _ZZ16blas_dgemmCUDAv2PKdS0_PdiiiE5tileB[8192];
	ld.param.u64 	%rd3, [_Z16blas_dgemmCUDAv2PKdS0_Pdiii_param_0];
	ld.param.u64 	%rd4, [_Z16blas_dgemmCUDAv2PKdS0_Pdiii_param_1];
	ld.param.u64 	%rd5, [_Z16blas_dgemmCUDAv2PKdS0_Pdiii_param_2];
	ld.param.u32 	%r24, [_Z16blas_dgemmCUDAv2PKdS0_Pdiii_param_3];
	ld.param.u32 	%r25, [_Z16blas_dgemmCUDAv2PKdS0_Pdiii_param_4];
	ld.param.u32 	%r26, [_Z16blas_dgemmCUDAv2PKdS0_Pdiii_param_5];
	mov.u32 	%r27, %ctaid.y;
	shl.b32 	%r28, %r27, 5;
	mov.u32 	%r40, %tid.y;
	add.s32 	%r2, %r28, %r40;
	mov.u32 	%r29, %ctaid.x;
	shl.b32 	%r3, %r29, 5;
	mov.u32 	%r38, %tid.x;
	add.s32 	%r5, %r3, %r38;
	setp.lt.s32 	%p1, %r25, 1;
	mov.f64 	%fd110, 0d0000000000000000;
	@%p1 bra 	$L__BB1_7;
	add.s32 	%r30, %r25, 31;
	shr.u32 	%r31, %r30, 5;
	shl.b32 	%r32, %r40, 8;
	mov.u32 	%r33, _ZZ16blas_dgemmCUDAv2PKdS0_PdiiiE5tileA;
	add.s32 	%r6, %r33, %r32;
	shl.b32 	%r34, %r38, 3;
	add.s32 	%r7, %r6, %r34;
	mov.u32 	%r35, _ZZ16blas_dgemmCUDAv2PKdS0_PdiiiE5tileB;
	add.s32 	%r9, %r35, %r34;
	add.s32 	%r8, %r9, %r32;
	neg.s32 	%r42, %r31;
	mad.lo.s32 	%r36, %r40, %r26, %r38;
	add.s32 	%r41, %r36, %r3;
	shl.b32 	%r12, %r26, 5;
	mad.lo.s32 	%r39, %r25, %r2, %r38;
	cvta.to.global.u64 	%rd1, %rd3;
	cvta.to.global.u64 	%rd2, %rd4;
	mov.f64 	%fd110, 0d0000000000000000;
$L__BB1_2:
	setp.ge.s32 	%p2, %r2, %r24;
	setp.ge.u32 	%p3, %r38, %r25;
	mov.f64 	%fd108, 0d0000000000000000;
	or.pred  	%p4, %p2, %p3;
	@%p4 bra 	$L__BB1_4;
	mul.wide.u32 	%rd6, %r39, 8;
	add.s64 	%rd7, %rd1, %rd6;
	ld.global.f64 	%fd108, [%rd7];
$L__BB1_4:
	setp.ge.s32 	%p5, %r5, %r26;
	st.shared.f64 	[%r7], %fd108;
	setp.ge.u32 	%p6, %r40, %r25;
	mov.f64 	%fd109, 0d0000000000000000;
	or.pred  	%p7, %p5, %p6;
	@%p7 bra 	$L__BB1_6;
	mul.wide.u32 	%rd8, %r41, 8;
	add.s64 	%rd9, %rd2, %rd8;
	ld.global.f64 	%fd109, [%rd9];
$L__BB1_6:
	st.shared.f64 	[%r8], %fd109;
	bar.sync 	0;
	ld.shared.f64 	%fd12, [%r6];
	ld.shared.f64 	%fd13, [%r9];
	fma.rn.f64 	%fd14, %fd12, %fd13, %fd110;
	ld.shared.f64 	%fd15, [%r6+8];
	ld.shared.f64 	%fd16, [%r9+256];
	fma.rn.f64 	%fd17, %fd15, %fd16, %fd14;
	ld.shared.f64 	%fd18, [%r6+16];
	ld.shared.f64 	%fd19, [%r9+512];
	fma.rn.f64 	%fd20, %fd18, %fd19, %fd17;
	ld.shared.f64 	%fd21, [%r6+24];
	ld.shared.f64 	%fd22, [%r9+768];
	fma.rn.f64 	%fd23, %fd21, %fd22, %fd20;
	ld.shared.f64 	%fd24, [%r6+32];
	ld.shared.f64 	%fd25, [%r9+1024];
	fma.rn.f64 	%fd26, %fd24, %fd25, %fd23;
	ld.shared.f64 	%fd27, [%r6+40];
	ld.shared.f64 	%fd28, [%r9+1280];
	fma.rn.f64 	%fd29, %fd27, %fd28, %fd26;
	ld.shared.f64 	%fd30, [%r6+48];
	ld.shared.f64 	%fd31, [%r9+1536];
	fma.rn.f64 	%fd32, %fd30, %fd31, %fd29;
	ld.shared.f64 	%fd33, [%r6+56];
	ld.shared.f64 	%fd34, [%r9+1792];
	fma.rn.f64 	%fd35, %fd33, %fd34, %fd32;
	ld.shared.f64 	%fd36, [%r6+64];
	ld.shared.f64 	%fd37, [%r9+2048];
	fma.rn.f64 	%fd38, %fd36, %fd37, %fd35;
	ld.shared.f64 	%fd39, [%r6+72];
	ld.shared.f64 	%fd40, [%r9+2304];
	fma.rn.f64 	%fd41, %fd39, %fd40, %fd38;
	ld.shared.f64 	%fd42, [%r6+80];
	ld.shared.f64 	%fd43, [%r9+2560];
	fma.rn.f64 	%fd44, %fd42, %fd43, %fd41;
	ld.shared.f64 	%fd45, [%r6+88];
	ld.shared.f64 	%fd46, [%r9+2816];
	fma.rn.f64 	%fd47, %fd45, %fd46, %fd44;
	ld.shared.f64 	%fd48, [%r6+96];
	ld.shared.f64 	%fd49, [%r9+3072];
	fma.rn.f64 	%fd50, %fd48, %fd49, %fd47;
	ld.shared.f64 	%fd51, [%r6+104];
	ld.shared.f64 	%fd52, [%r9+3328];
	fma.rn.f64 	%fd53, %fd51, %fd52, %fd50;
	ld.shared.f64 	%fd54, [%r6+112];
	ld.shared.f64 	%fd55, [%r9+3584];
	fma.rn.f64 	%fd56, %fd54, %fd55, %fd53;
	ld.shared.f64 	%fd57, [%r6+120];
	ld.shared.f64 	%fd58, [%r9+3840];
	fma.rn.f64 	%fd59, %fd57, %fd58, %fd56;
	ld.shared.f64 	%fd60, [%r6+128];
	ld.shared.f64 	%fd61, [%r9+4096];
	fma.rn.f64 	%fd62, %fd60, %fd61, %fd59;
	ld.shared.f64 	%fd63, [%r6+136];
	ld.shared.f64 	%fd64, [%r9+4352];
	fma.rn.f64 	%fd65, %fd63, %fd64, %fd62;
	ld.shared.f64 	%fd66, [%r6+144];
	ld.shared.f64 	%fd67, [%r9+4608];
	fma.rn.f64 	%fd68, %fd66, %fd67, %fd65;
	ld.shared.f64 	%fd69, [%r6+152];
	ld.shared.f64 	%fd70, [%r9+4864];
	fma.rn.f64 	%fd71, %fd69, %fd70, %fd68;
	ld.shared.f64 	%fd72, [%r6+160];
	ld.shared.f64 	%fd73, [%r9+5120];
	fma.rn.f64 	%fd74, %fd72, %fd73, %fd71;
	ld.shared.f64 	%fd75, [%r6+168];
	ld.shared.f64 	%fd76, [%r9+5376];
	fma.rn.f64 	%fd77, %fd75, %fd76, %fd74;
	ld.shared.f64 	%fd78, [%r6+176];
	ld.shared.f64 	%fd79, [%r9+5632];
	fma.rn.f64 	%fd80, %fd78, %fd79, %fd77;
	ld.shared.f64 	%fd81, [%r6+184];
	ld.shared.f64 	%fd82, [%r9+5888];
	fma.rn.f64 	%fd83, %fd81, %fd82, %fd80;
	ld.shared.f64 	%fd84, [%r6+192];
	ld.shared.f64 	%fd85, [%r9+6144];
	fma.rn.f64 	%fd86, %fd84, %fd85, %fd83;
	ld.shared.f64 	%fd87, [%r6+200];
	ld.shared.f64 	%fd88, [%r9+6400];
	fma.rn.f64 	%fd89, %fd87, %fd88, %fd86;
	ld.shared.f64 	%fd90, [%r6+208];
	ld.shared.f64 	%fd91, [%r9+6656];
	fma.rn.f64 	%fd92, %fd90, %fd91, %fd89;
	ld.shared.f64 	%fd93, [%r6+216];
	ld.shared.f64 	%fd94, [%r9+6912];
	fma.rn.f64 	%fd95, %fd93, %fd94, %fd92;
	ld.shared.f64 	%fd96, [%r6+224];
	ld.shared.f64 	%fd97, [%r9+7168];
	fma.rn.f64 	%fd98, %fd96, %fd97, %fd95;
	ld.shared.f64 	%fd99, [%r6+232];
	ld.shared.f64 	%fd100, [%r9+7424];
	fma.rn.f64 	%fd101, %fd99, %fd100, %fd98;
	ld.shared.f64 	%fd102, [%r6+240];
	ld.shared.f64 	%fd103, [%r9+7680];
	fma.rn.f64 	%fd104, %fd102, %fd103, %fd101;
	ld.shared.f64 	%fd105, [%r6+248];
	ld.shared.f64 	%fd106, [%r9+7936];
	fma.rn.f64 	%fd110, %fd105, %fd106, %fd104;
	bar.sync 	0;
	add.s32 	%r42, %r42, 1;
	setp.ne.s32 	%p8, %r42, 0;
	add.s32 	%r41, %r41, %r12;
	add.s32 	%r40, %r40, 32;
	add.s32 	%r39, %r39, 32;
	add.s32 	%r38, %r38, 32;
	@%p8 bra 	$L__BB1_2;
$L__BB1_7:
	setp.ge.s32 	%p9, %r2, %r24;
	setp.ge.s32 	%p10, %r5, %r26;
	or.pred  	%p11, %p9, %p10;
	@%p11 bra 	$L__BB1_9;
	mad.lo.s32 	%r37, %r26, %r2, %r5;
	cvta.to.global.u64 	%rd10, %rd5;
	mul.wide.s32 	%rd11, %r37, 8;
	add.s64 	%rd12, %rd10, %rd11;
	st.global.f64 	[%rd12], %fd110;
$L__BB1_9:
	ret;

}


// ===== COMPILED SASS (sm_100) =====

	.target	sm_100

	.elftype	@"ET_EXEC"


//--------------------- .note.nv.tkinfo           --------------------------
	.section	.note.nv.tkinfo,"",@"SHT_NOTE"
	.sectionflags	@"SHF_NOTE_NV_TKINFO"
	.tkinfo
        /*0018*/ 	.word	0x00000002
        /*0030*/ 	.string	""
        /*0030*/ 	.string	"ptxas"
        /*0030*/ 	.string	"Cuda compilation tools, release 13.0, V13.0.88"
        /*0030*/ 	.string	"Build cuda_13.0.r13.0/compiler.36424714_0"
        /*0030*/ 	.string	"-arch sm_100 -m 64 "



//--------------------- .note.nv.cuinfo           --------------------------
	.section	.note.nv.cuinfo,"",@"SHT_NOTE"
	.sectionflags	@"SHF_NOTE_NV_CUINFO"
        /*0018*/ 	.short	0x0002
        /*001a*/ 	.short	0x0064
        /*001c*/ 	.short	0x0082
	.zero		2


//--------------------- .nv.info                  --------------------------
	.section	.nv.info,"",@"SHT_CUDA_INFO"
	.align	4


	//----- nvinfo : EIATTR_REGCOUNT
	.align		4
        /*0000*/ 	.byte	0x04, 0x2f
        /*0002*/ 	.short	(.L_1 - .L_0)
	.align		4
.L_0:
        /*0004*/ 	.word	index@(_Z16blas_dgemmCUDAv1PKdS0_Pdiii)
        /*0008*/ 	.word	0x00000020


	//----- nvinfo : EIATTR_FRAME_SIZE
	.align		4
.L_1:
        /*000c*/ 	.byte	0x04, 0x11
        /*000e*/ 	.short	(.L_3 - .L_2)
	.align		4
.L_2:
        /*0010*/ 	.word	index@(_Z16blas_dgemmCUDAv1PKdS0_Pdiii)
        /*0014*/ 	.word	0x00000000


	//----- nvinfo : EIATTR_REGCOUNT
	.align		4
.L_3:
        /*0018*/ 	.byte	0x04, 0x2f
        /*001a*/ 	.short	(.L_5 - .L_4)
	.align		4
.L_4:
        /*001c*/ 	.word	index@(_Z16blas_dgemmCUDAv2PKdS0_Pdiii)
        /*0020*/ 	.word	0x00000020


	//----- nvinfo : EIATTR_FRAME_SIZE
	.align		4
.L_5:
        /*0024*/ 	.byte	0x04, 0x11
        /*0026*/ 	.short	(.L_7 - .L_6)
	.align		4
.L_6:
        /*0028*/ 	.word	index@(_Z16blas_dgemmCUDAv2PKdS0_Pdiii)
        /*002c*/ 	.word	0x00000000


	//----- nvinfo : EIATTR_MIN_STACK_SIZE
	.align		4
.L_7:
        /*0030*/ 	.byte	0x04, 0x12
        /*0032*/ 	.short	(.L_9 - .L_8)
	.align		4
.L_8:
        /*0034*/ 	.word	index@(_Z16blas_dgemmCUDAv2PKdS0_Pdiii)
        /*0038*/ 	.word	0x00000000


	//----- nvinfo : EIATTR_MIN_STACK_SIZE
	.align		4
.L_9:
        /*003c*/ 	.byte	0x04, 0x12
        /*003e*/ 	.short	(.L_11 - .L_10)
	.align		4
.L_10:
        /*0040*/ 	.word	index@(_Z16blas_dgemmCUDAv1PKdS0_Pdiii)
        /*0044*/ 	.word	0x00000000
.L_11:


//--------------------- .nv.compat                --------------------------
	.section	.nv.compat,"",@"SHT_CUDA_COMPAT_INFO"
	.align	4
        /*0000*/ 	.byte	0x02, 0x09, 0x00, 0x00, 0x02, 0x02, 0x01, 0x00, 0x02, 0x05, 0x05, 0x00, 0x03, 0x07, 0x01, 0x01
        /*0010*/ 	.byte	0x02, 0x03, 0x00, 0x00, 0x02, 0x06, 0x01, 0x00, 0x04, 0x0b, 0x08, 0x00, 0x01, 0x00, 0x00, 0x00
        /*0020*/ 	.byte	0x00, 0x00, 0x00, 0x00


//--------------------- .nv.info._Z16blas_dgemmCUDAv2PKdS0_Pdiii --------------------------
	.section	.nv.info._Z16blas_dgemmCUDAv2PKdS0_Pdiii,"",@"SHT_CUDA_INFO"
	.sectionflags	@""
	.align	4


	//----- nvinfo : EIATTR_CUDA_API_VERSION
	.align		4
        /*0000*/ 	.byte	0x04, 0x37
        /*0002*/ 	.short	(.L_13 - .L_12)
.L_12:
        /*0004*/ 	.word	0x00000082


	//----- nvinfo : EIATTR_KPARAM_INFO
	.align		4
.L_13:
        /*0008*/ 	.byte	0x04, 0x17
        /*000a*/ 	.short	(.L_15 - .L_14)
.L_14:
        /*000c*/ 	.word	0x00000000
        /*0010*/ 	.short	0x0005
        /*0012*/ 	.short	0x0020
        /*0014*/ 	.byte	0x00, 0xf0, 0x11, 0x00


	//----- nvinfo : EIATTR_KPARAM_INFO
	.align		4
.L_15:
        /*0018*/ 	.byte	0x04, 0x17
        /*001a*/ 	.short	(.L_17 - .L_16)
.L_16:
        /*001c*/ 	.word	0x00000000
        /*0020*/ 	.short	0x0004
        /*0022*/ 	.short	0x001c
        /*0024*/ 	.byte	0x00, 0xf0, 0x11, 0x00


	//----- nvinfo : EIATTR_KPARAM_INFO
	.align		4
.L_17:
        /*0028*/ 	.byte	0x04, 0x17
        /*002a*/ 	.short	(.L_19 - .L_18)
.L_18:
        /*002c*/ 	.word	0x00000000
        /*0030*/ 	.short	0x0003
        /*0032*/ 	.short	0x0018
        /*0034*/ 	.byte	0x00, 0xf0, 0x11, 0x00


	//----- nvinfo : EIATTR_KPARAM_INFO
	.align		4
.L_19:
        /*0038*/ 	.byte	0x04, 0x17
        /*003a*/ 	.short	(.L_21 - .L_20)
.L_20:
        /*003c*/ 	.word	0x00000000
        /*0040*/ 	.short	0x0002
        /*0042*/ 	.short	0x0010
        /*0044*/ 	.byte	0x00, 0xf5, 0x21, 0x00


	//----- nvinfo : EIATTR_KPARAM_INFO
	.align		4
.L_21:
        /*0048*/ 	.byte	0x04, 0x17
        /*004a*/ 	.short	(.L_23 - .L_22)
.L_22:
        /*004c*/ 	.word	0x00000000
        /*0050*/ 	.short	0x0001
        /*0052*/ 	.short	0x0008
        /*0054*/ 	.byte	0x00, 0xf5, 0x21, 0x00


	//----- nvinfo : EIATTR_KPARAM_INFO
	.align		4
.L_23:
        /*0058*/ 	.byte	0x04, 0x17
        /*005a*/ 	.short	(.L_25 - .L_24)
.L_24:
        /*005c*/ 	.word	0x00000000
        /*0060*/ 	.short	0x0000
        /*0062*/ 	.short	0x0000
        /*0064*/ 	.byte	0x00, 0xf5, 0x21, 0x00


	//----- nvinfo : EIATTR_SPARSE_MMA_MASK
	.align		4
.L_25:
        /*0068*/ 	.byte	0x03, 0x50
        /*006a*/ 	.short	0x0000


	//----- nvinfo : EIATTR_MAXREG_COUNT
	.align		4
        /*006c*/ 	.byte	0x03, 0x1b
        /*006e*/ 	.short	0x00ff


	//----- nvinfo : EIATTR_NUM_BARRIERS
	.align		4
        /*0070*/ 	.byte	0x02, 0x4c
        /*0072*/ 	.byte	0x01
	.zero		1


	//----- nvinfo : EIATTR_MERCURY_ISA_VERSION
	.align		4
        /*0074*/ 	.byte	0x03, 0x5f
        /*0076*/ 	.short	0x0101


	//----- nvinfo : EIATTR_VRC_CTA_INIT_COUNT
	.align		4
        /*0078*/ 	.byte	0x02, 0x4a
	.zero		1
	.zero		1


	//----- nvinfo : EIATTR_EXIT_INSTR_OFFSETS
	.align		4
        /*007c*/ 	.byte	0x04, 0x1c
        /*007e*/ 	.short	(.L_27 - .L_26)


	//   ....[0]....
.L_26:
        /*0080*/ 	.word	0x000008a0


	//   ....[1]....
        /*0084*/ 	.word	0x000008f0


	//----- nvinfo : EIATTR_CBANK_PARAM_SIZE
	.align		4
.L_27:
        /*0088*/ 	.byte	0x03, 0x19
        /*008a*/ 	.short	0x0024


	//----- nvinfo : EIATTR_PARAM_CBANK
	.align		4
        /*008c*/ 	.byte	0x04, 0x0a
        /*008e*/ 	.short	(.L_29 - .L_28)
	.align		4
.L_28:
        /*0090*/ 	.word	index@(.nv.constant0._Z16blas_dgemmCUDAv2PKdS0_Pdiii)
        /*0094*/ 	.short	0x0380
        /*0096*/ 	.short	0x0024


	//----- nvinfo : EIATTR_SW_WAR
	.align		4
.L_29:
        /*0098*/ 	.byte	0x04, 0x36
        /*009a*/ 	.short	(.L_31 - .L_30)
.L_30:
        /*009c*/ 	.word	0x00000008
.L_31:


//--------------------- .nv.info._Z16blas_dgemmCUDAv1PKdS0_Pdiii --------------------------
	.section	.nv.info._Z16blas_dgemmCUDAv1PKdS0_Pdiii,"",@"SHT_CUDA_INFO"
	.sectionflags	@""
	.align	4


	//----- nvinfo : EIATTR_CUDA_API_VERSION
	.align		4
        /*0000*/ 	.byte	0x04, 0x37
        /*0002*/ 	.short	(.L_33 - .L_32)
.L_32:
        /*0004*/ 	.word	0x00000082


	//----- nvinfo : EIATTR_KPARAM_INFO
	.align		4
.L_33:
        /*0008*/ 	.byte	0x04, 0x17
        /*000a*/ 	.short	(.L_35 - .L_34)
.L_34:
        /*000c*/ 	.word	0x00000000
        /*0010*/ 	.short	0x0005
        /*0012*/ 	.short	0x0020
        /*0014*/ 	.byte	0x00, 0xf0, 0x11, 0x00


	//----- nvinfo : EIATTR_KPARAM_INFO
	.align		4
.L_35:
        /*0018*/ 	.byte	0x04, 0x17
        /*001a*/ 	.short	(.L_37 - .L_36)
.L_36:
        /*001c*/ 	.word	0x00000000
        /*0020*/ 	.short	0x0004
        /*0022*/ 	.short	0x001c
        /*0024*/ 	.byte	0x00, 0xf0, 0x11, 0x00


	//----- nvinfo : EIATTR_KPARAM_INFO
	.align		4
.L_37:
        /*0028*/ 	.byte	0x04, 0x17
        /*002a*/ 	.short	(.L_39 - .L_38)
.L_38:
        /*002c*/ 	.word	0x00000000
        /*0030*/ 	.short	0x0003
        /*0032*/ 	.short	0x0018
        /*0034*/ 	.byte	0x00, 0xf0, 0x11, 0x00


	//----- nvinfo : EIATTR_KPARAM_INFO
	.align		4
.L_39:
        /*0038*/ 	.byte	0x04, 0x17
        /*003a*/ 	.short	(.L_41 - .L_40)
.L_40:
        /*003c*/ 	.word	0x00000000
        /*0040*/ 	.short	0x0002
        /*0042*/ 	.short	0x0010
        /*0044*/ 	.byte	0x00, 0xf5, 0x21, 0x00


	//----- nvinfo : EIATTR_KPARAM_INFO
	.align		4
.L_41:
        /*0048*/ 	.byte	0x04, 0x17
        /*004a*/ 	.short	(.L_43 - .L_42)
.L_42:
        /*004c*/ 	.word	0x00000000
        /*0050*/ 	.short	0x0001
        /*0052*/ 	.short	0x0008
        /*0054*/ 	.byte	0x00, 0xf5, 0x21, 0x00


	//----- nvinfo : EIATTR_KPARAM_INFO
	.align		4
.L_43:
        /*0058*/ 	.byte	0x04, 0x17
        /*005a*/ 	.short	(.L_45 - .L_44)
.L_44:
        /*005c*/ 	.word	0x00000000
        /*0060*/ 	.short	0x0000
        /*0062*/ 	.short	0x0000
        /*0064*/ 	.byte	0x00, 0xf5, 0x21, 0x00


	//----- nvinfo : EIATTR_SPARSE_MMA_MASK
	.align		4
.L_45:
        /*0068*/ 	.byte	0x03, 0x50
        /*006a*/ 	.short	0x0000


	//----- nvinfo : EIATTR_MAXREG_COUNT
	.align		4
        /*006c*/ 	.byte	0x03, 0x1b
        /*006e*/ 	.short	0x00ff


	//----- nvinfo : EIATTR_MERCURY_ISA_VERSION
	.align		4
        /*0070*/ 	.byte	0x03, 0x5f
        /*0072*/ 	.short	0x0101


	//----- nvinfo : EIATTR_VRC_CTA_INIT_COUNT
	.align		4
        /*0074*/ 	.byte	0x02, 0x4a
	.zero		1
	.zero		1


	//----- nvinfo : EIATTR_EXIT_INSTR_OFFSETS
	.align		4
        /*0078*/ 	.byte	0x04, 0x1c
        /*007a*/ 	.short	(.L_47 - .L_46)


	//   ....[0]....
.L_46:
        /*007c*/ 	.word	0x000000b0


	//   ....[1]....
        /*0080*/ 	.word	0x000008d0


	//----- nvinfo : EIATTR_CBANK_PARAM_SIZE
	.align		4
.L_47:
        /*0084*/ 	.byte	0x03, 0x19
        /*0086*/ 	.short	0x0024


	//----- nvinfo : EIATTR_PARAM_CBANK
	.align		4
        /*0088*/ 	.byte	0x04, 0x0a
        /*008a*/ 	.short	(.L_49 - .L_48)
	.align		4
.L_48:
        /*008c*/ 	.word	index@(.nv.constant0._Z16blas_dgemmCUDAv1PKdS0_Pdiii)
        /*0090*/ 	.short	0x0380
        /*0092*/ 	.short	0x0024


	//----- nvinfo : EIATTR_SW_WAR
	.align		4
.L_49:
        /*0094*/ 	.byte	0x04, 0x36
        /*0096*/ 	.short	(.L_51 - .L_50)
.L_50:
        /*0098*/ 	.word	0x00000008
.L_51:


//--------------------- .nv.callgraph             --------------------------
	.section	.nv.callgraph,"",@"SHT_CUDA_CALLGRAPH"
	.align	4
	.sectionentsize	8
	.align		4
        /*0000*/ 	.word	0x00000000
	.align		4
        /*0004*/ 	.word	0xffffffff
	.align		4
        /*0008*/ 	.word	0x00000000
	.align		4
        /*000c*/ 	.word	0xfffffffe
	.align		4
        /*0010*/ 	.word	0x00000000
	.align		4
        /*0014*/ 	.word	0xfffffffd
	.align		4
        /*0018*/ 	.word	0x00000000
	.align		4
        /*001c*/ 	.word	0xfffffffc


//--------------------- .text._Z16blas_dgemmCUDAv2PKdS0_Pdiii --------------------------
	.section	.text._Z16blas_dgemmCUDAv2PKdS0_Pdiii,"ax",@progbits
	.align	128
        .global         _Z16blas_dgemmCUDAv2PKdS0_Pdiii
        .type           _Z16blas_dgemmCUDAv2PKdS0_Pdiii,@function
        .size           _Z16blas_dgemmCUDAv2PKdS0_Pdiii,(.L_x_8 - _Z16blas_dgemmCUDAv2PKdS0_Pdiii)
        .other          _Z16blas_dgemmCUDAv2PKdS0_Pdiii,@"STO_CUDA_ENTRY STV_DEFAULT"
_Z16blas_dgemmCUDAv2PKdS0_Pdiii:
.text._Z16blas_dgemmCUDAv2PKdS0_Pdiii:
[----:B------:R-:W-:Y:S01]  /*0000*/  LDC R1, c[0x0][0x37c] ;  /* 0x0000df00ff017b82 */ /* 0x000fe20000000800 */
[----:B------:R-:W0:Y:S01]  /*0010*/  S2R R18, SR_CTAID.Y ;  /* 0x0000000000127919 */ /* 0x000e220000002600 */
[----:B------:R-:W1:Y:S01]  /*0020*/  LDCU UR10, c[0x0][0x39c] ;  /* 0x00007380ff0a77ac */ /* 0x000e620008000800 */
[----:B------:R-:W-:Y:S01]  /*0030*/  CS2R R10, SRZ ;  /* 0x00000000000a7805 */ /* 0x000fe2000001ff00 */
[----:B------:R-:W0:Y:S01]  /*0040*/  S2R R17, SR_TID.Y ;  /* 0x0000000000117919 */ /* 0x000e220000002200 */
[----:B------:R-:W2:Y:S01]  /*0050*/  LDCU UR14, c[0x0][0x3a0] ;  /* 0x00007400ff0e77ac */ /* 0x000ea20008000800 */
[----:B------:R-:W3:Y:S01]  /*0060*/  S2R R2, SR_CTAID.X ;  /* 0x0000000000027919 */ /* 0x000ee20000002500 */
[----:B------:R-:W4:Y:S01]  /*0070*/  LDCU.64 UR8, c[0x0][0x358] ;  /* 0x00006b00ff0877ac */ /* 0x000f220008000a00 */
[----:B------:R-:W3:Y:S01]  /*0080*/  S2R R16, SR_TID.X ;  /* 0x0000000000107919 */ /* 0x000ee20000002100 */
[----:B-1----:R-:W-:Y:S01]  /*0090*/  UISETP.GE.AND UP0, UPT, UR10, 0x1, UPT ;  /* 0x000000010a00788c */ /* 0x002fe2000bf06270 */
[----:B0-----:R-:W-:-:S02]  /*00a0*/  IMAD R18, R18, 0x20, R17 ;  /* 0x0000002012127824 */ /* 0x001fc400078e0211 */
[----:B---3--:R-:W-:-:S06]  /*00b0*/  IMAD R19, R2, 0x20, R16 ;  /* 0x0000002002137824 */ /* 0x008fcc00078e0210 */
[----:B--2-4-:R-:W-:Y:S05]  /*00c0*/  BRA.U !UP0, `(.L_x_0) ;  /* 0x0000000508e87547 */ /* 0x014fea000b800000 */
[----:B------:R-:W0:Y:S01]  /*00d0*/  S2UR UR7, SR_CgaCtaId ;  /* 0x00000000000779c3 */ /* 0x000e220000008800 */
[----:B------:R-:W1:Y:S01]  /*00e0*/  LDCU UR11, c[0x0][0x3a0] ;  /* 0x00007400ff0b77ac */ /* 0x000e620008000800 */
[----:B------:R-:W-:Y:S01]  /*00f0*/  CS2R R10, SRZ ;  /* 0x00000000000a7805 */ /* 0x000fe2000001ff00 */
[----:B------:R-:W-:Y:S01]  /*0100*/  IMAD R6, R18, UR10, R16 ;  /* 0x0000000a12067c24 */ /* 0x000fe2000f8e0210 */
[----:B------:R-:W-:Y:S01]  /*0110*/  UMOV UR5, 0x400 ;  /* 0x0000040000057882 */ /* 0x000fe20000000000 */
[----:B------:R-:W-:-:S03]  /*0120*/  UIADD3 UR4, UPT, UPT, UR10, 0x1f, URZ ;  /* 0x0000001f0a047890 */ /* 0x000fc6000fffe0ff */
[----:B------:R-:W2:Y:S01]  /*0130*/  LDC R0, c[0x0][0x3a0] ;  /* 0x0000e800ff007b82 */ /* 0x000ea20000000800 */
[----:B------:R-:W-:Y:S02]  /*0140*/  UIADD3 UR6, UPT, UPT, UR5, 0x2000, URZ ;  /* 0x0000200005067890 */ /* 0x000fe4000fffe0ff */
[----:B------:R-:W-:Y:S01]  /*0150*/  USHF.R.U32.HI UR4, URZ, 0x5, UR4 ;  /* 0x00000005ff047899 */ /* 0x000fe20008011604 */
[----:B------:R-:W3:Y:S03]  /*0160*/  LDCU.64 UR12, c[0x0][0x398] ;  /* 0x00007300ff0c77ac */ /* 0x000ee60008000a00 */
[----:B------:R-:W-:Y:S01]  /*0170*/  UIADD3 UR4, UPT, UPT, -UR4, URZ, URZ ;  /* 0x000000ff04047290 */ /* 0x000fe2000fffe1ff */
[----:B-1----:R-:W-:-:S04]  /*0180*/  IMAD R7, R17, UR11, R16 ;  /* 0x0000000b11077c24 */ /* 0x002fc8000f8e0210 */
[----:B------:R-:W-:Y:S01]  /*0190*/  IMAD R7, R2, 0x20, R7 ;  /* 0x0000002002077824 */ /* 0x000fe200078e0207 */
[----:B0-----:R-:W-:Y:S02]  /*01a0*/  ULEA UR6, UR7, UR6, 0x18 ;  /* 0x0000000607067291 */ /* 0x001fe4000f8ec0ff */
[----:B------:R-:W-:-:S04]  /*01b0*/  ULEA UR5, UR7, UR5, 0x18 ;  /* 0x0000000507057291 */ /* 0x000fc8000f8ec0ff */
[----:B------:R-:W-:Y:S02]  /*01c0*/  LEA R3, R16, UR6, 0x3 ;  /* 0x0000000610037c11 */ /* 0x000fe4000f8e18ff */
[----:B------:R-:W-:-:S03]  /*01d0*/  LEA R5, R17, UR5, 0x8 ;  /* 0x0000000511057c11 */ /* 0x000fc6000f8e40ff */
[----:B------:R-:W-:Y:S01]  /*01e0*/  IMAD R2, R17, 0x100, R3 ;  /* 0x0000010011027824 */ /* 0x000fe200078e0203 */
[----:B---3--:R-:W-:-:S07]  /*01f0*/  LEA R4, R16, R5, 0x3 ;  /* 0x0000000510047211 */ /* 0x008fce00078e18ff */
.L_x_1:
[----:B------:R-:W-:Y:S02]  /*0200*/  ISETP.GE.U32.AND P1, PT, R16, UR13, PT ;  /* 0x0000000d10007c0c */ /* 0x000fe4000bf26070 */
[----:B------:R-:W-:Y:S02]  /*0210*/  CS2R R24, SRZ ;  /* 0x0000000000187805 */ /* 0x000fe4000001ff00 */
[----:B------:R-:W-:Y:S02]  /*0220*/  ISETP.GE.U32.AND P0, PT, R17, UR13, PT ;  /* 0x0000000d11007c0c */ /* 0x000fe4000bf06070 */
[----:B------:R-:W-:Y:S02]  /*0230*/  CS2R R26, SRZ ;  /* 0x00000000001a7805 */ /* 0x000fe4000001ff00 */
[----:B------:R-:W-:Y:S02]  /*0240*/  ISETP.GE.OR P1, PT, R18, UR12, P1 ;  /* 0x0000000c12007c0c */ /* 0x000fe40008f26670 */
[----:B--2---:R-:W-:-:S11]  /*0250*/  ISETP.GE.OR P0, PT, R19, R0, P0 ;  /* 0x000000001300720c */ /* 0x004fd60000706670 */
[----:B------:R-:W0:Y:S08]  /*0260*/  @!P1 LDC.64 R12, c[0x0][0x380] ;  /* 0x0000e000ff0c9b82 */ /* 0x000e300000000a00 */
[----:B------:R-:W1:Y:S01]  /*0270*/  @!P0 LDC.64 R8, c[0x0][0x388] ;  /* 0x0000e200ff088b82 */ /* 0x000e620000000a00 */
[----:B0-----:R-:W-:-:S05]  /*0280*/  @!P1 IMAD.WIDE.U32 R28, R6, 0x8, R12 ;  /* 0x00000008061c9825 */ /* 0x001fca00078e000c */
[----:B------:R-:W2:Y:S01]  /*0290*/  @!P1 LDG.E.64 R24, desc[UR8][R28.64] ;  /* 0x000000081c189981 */ /* 0x000ea2000c1e1b00 */
[----:B-1----:R-:W-:-:S05]  /*02a0*/  @!P0 IMAD.WIDE.U32 R20, R7, 0x8, R8 ;  /* 0x0000000807148825 */ /* 0x002fca00078e0008 */
[----:B------:R-:W3:Y:S04]  /*02b0*/  @!P0 LDG.E.64 R26, desc[UR8][R20.64] ;  /* 0x00000008141a8981 */ /* 0x000ee8000c1e1b00 */
[----:B--2---:R-:W-:Y:S04]  /*02c0*/  STS.64 [R4], R24 ;  /* 0x0000001804007388 */ /* 0x004fe80000000a00 */
[----:B---3--:R-:W-:Y:S01]  /*02d0*/  STS.64 [R2], R26 ;  /* 0x0000001a02007388 */ /* 0x008fe20000000a00 */
[----:B------:R-:W-:Y:S06]  /*02e0*/  BAR.SYNC.DEFER_BLOCKING 0x0 ;  /* 0x0000000000007b1d */ /* 0x000fec0000010000 */
[----:B------:R-:W-:Y:S04]  /*02f0*/  LDS.64 R8, [R3] ;  /* 0x0000000003087984 */ /* 0x000fe80000000a00 */
[----:B------:R-:W0:Y:S04]  /*0300*/  LDS.128 R12, [R5] ;  /* 0x00000000050c7984 */ /* 0x000e280000000c00 */
[----:B------:R-:W1:Y:S04]  /*0310*/  LDS.64 R20, [R3+0x100] ;  /* 0x0001000003147984 */ /* 0x000e680000000a00 */
[----:B------:R-:W-:Y:S04]  /*0320*/  LDS.64 R22, [R3+0x200] ;  /* 0x0002000003167984 */ /* 0x000fe80000000a00 */
[----:B------:R-:W-:Y:S01]  /*0330*/  LDS.64 R24, [R3+0x400] ;  /* 0x0004000003187984 */ /* 0x000fe20000000a00 */
[----:B0-----:R-:W-:-:S03]  /*0340*/  DFMA R12, R12, R8, R10 ;  /* 0x000000080c0c722b */ /* 0x001fc6000000000a */
[----:B------:R-:W0:Y:S05]  /*0350*/  LDS.128 R8, [R5+0x10] ;  /* 0x0000100005087984 */ /* 0x000e2a0000000c00 */
[----:B-1----:R-:W-:Y:S01]  /*0360*/  DFMA R14, R20, R14, R12 ;  /* 0x0000000e140e722b */ /* 0x002fe2000000000c */
[----:B------:R-:W1:Y:S07]  /*0370*/  LDS.64 R20, [R3+0x300] ;  /* 0x0003000003147984 */ /* 0x000e6e0000000a00 */
[----:B0-----:R-:W-:-:S02]  /*0380*/  DFMA R8, R8, R22, R14 ;  /* 0x000000160808722b */ /* 0x001fc4000000000e */
[----:B------:R-:W0:Y:S04]  /*0390*/  LDS.128 R12, [R5+0x20] ;  /* 0x00002000050c7984 */ /* 0x000e280000000c00 */
[----:B------:R-:W-:Y:S02]  /*03a0*/  LDS.64 R22, [R3+0x600] ;  /* 0x0006000003167984 */ /* 0x000fe40000000a00 */
[----:B-1----:R-:W-:Y:S02]  /*03b0*/  DFMA R10, R20, R10, R8 ;  /* 0x0000000a140a722b */ /* 0x002fe40000000008 */
[----:B------:R-:W1:Y:S06]  /*03c0*/  LDS.64 R20, [R3+0x500] ;  /* 0x0005000003147984 */ /* 0x000e6c0000000a00 */
        /* <DEDUP_REMOVED lines=57> */
[----:B------:R-:W2:Y:S02]  /*0760*/  LDS.64 R22, [R3+0x1d00] ;  /* 0x001d000003167984 */ /* 0x000ea40000000a00 */
[----:B-1----:R-:W-:Y:S02]  /*0770*/  DFMA R10, R20, R10, R8 ;  /* 0x0000000a140a722b */ /* 0x002fe40000000008 */
[----:B------:R-:W-:Y:S06]  /*0780*/  LDS.64 R20, [R3+0x1e00] ;  /* 0x001e000003147984 */ /* 0x000fec0000000a00 */
[----:B0-----:R-:W-:-:S02]  /*0790*/  DFMA R24, R12, R24, R10 ;  /* 0x000000180c18722b */ /* 0x001fc4000000000a */
[----:B------:R-:W0:Y:S04]  /*07a0*/  LDS.128 R8, [R5+0xf0] ;  /* 0x0000f00005087984 */ /* 0x000e280000000c00 */
[----:B------:R-:W1:Y:S02]  /*07b0*/  LDS.64 R12, [R3+0x1f00] ;  /* 0x001f0000030c7984 */ /* 0x000e640000000a00 */
[----:B--2---:R-:W-:Y:S01]  /*07c0*/  DFMA R14, R22, R14, R24 ;  /* 0x0000000e160e722b */ /* 0x004fe20000000018 */
[----:B------:R-:W-:-:S04]  /*07d0*/  UIADD3 UR4, UPT, UPT, UR4, 0x1, URZ ;  /* 0x0000000104047890 */ /* 0x000fc8000fffe0ff */
[----:B------:R-:W-:Y:S01]  /*07e0*/  UISETP.NE.AND UP0, UPT, UR4, URZ, UPT ;  /* 0x000000ff0400728c */ /* 0x000fe2000bf05270 */
[----:B------:R-:W-:Y:S01]  /*07f0*/  VIADD R17, R17, 0x20 ;  /* 0x0000002011117836 */ /* 0x000fe20000000000 */
[----:B------:R-:W-:Y:S01]  /*0800*/  IADD3 R16, PT, PT, R16, 0x20, RZ ;  /* 0x0000002010107810 */ /* 0x000fe20007ffe0ff */
[----:B------:R-:W-:Y:S01]  /*0810*/  VIADD R6, R6, 0x20 ;  /* 0x0000002006067836 */ /* 0x000fe20000000000 */
[----:B------:R-:W-:Y:S01]  /*0820*/  LEA R7, R0, R7, 0x5 ;  /* 0x0000000700077211 */ /* 0x000fe200078e28ff */
[----:B0-----:R-:W-:-:S08]  /*0830*/  DFMA R8, R8, R20, R14 ;  /* 0x000000140808722b */ /* 0x001fd0000000000e */
[----:B-1----:R-:W-:Y:S01]  /*0840*/  DFMA R10, R12, R10, R8 ;  /* 0x0000000a0c0a722b */ /* 0x002fe20000000008 */
[----:B------:R-:W-:Y:S06]  /*0850*/  BAR.SYNC.DEFER_BLOCKING 0x0 ;  /* 0x0000000000007b1d */ /* 0x000fec0000010000 */
[----:B------:R-:W-:Y:S05]  /*0860*/  BRA.U UP0, `(.L_x_1) ;  /* 0xfffffff900647547 */ /* 0x000fea000b83ffff */
.L_x_0:
[----:B------:R-:W0:Y:S01]  /*0870*/  LDCU UR4, c[0x0][0x398] ;  /* 0x00007300ff0477ac */ /* 0x000e220008000800 */
[----:B------:R-:W-:-:S04]  /*0880*/  ISETP.GE.AND P0, PT, R19, UR14, PT ;  /* 0x0000000e13007c0c */ /* 0x000fc8000bf06270 */
[----:B0-----:R-:W-:-:S13]  /*0890*/  ISETP.GE.OR P0, PT, R18, UR4, P0 ;  /* 0x0000000412007c0c */ /* 0x001fda0008706670 */
[----:B------:R-:W-:Y:S05]  /*08a0*/  @P0 EXIT ;  /* 0x000000000000094d */ /* 0x000fea0003800000 */
[----:B------:R-:W0:Y:S01]  /*08b0*/  LDC.64 R2, c[0x0][0x390] ;  /* 0x0000e400ff027b82 */ /* 0x000e220000000a00 */
[----:B------:R-:W-:-:S04]  /*08c0*/  IMAD R19, R18, UR14, R19 ;  /* 0x0000000e12137c24 */ /* 0x000fc8000f8e0213 */
[----:B0-----:R-:W-:-:S05]  /*08d0*/  IMAD.WIDE R2, R19, 0x8, R2 ;  /* 0x0000000813027825 */ /* 0x001fca00078e0202 */
[----:B------:R-:W-:Y:S01]  /*08e0*/  STG.E.64 desc[UR8][R2.64], R10 ;  /* 0x0000000a02007986 */ /* 0x000fe2000c101b08 */
[----:B------:R-:W-:Y:S05]  /*08f0*/  EXIT ;  /* 0x000000000000794d */ /* 0x000fea0003800000 */
.L_x_2:
[----:B------:R-:W-:-:S00]  /*0900*/  BRA `(.L_x_2) ;  /* 0xfffffffc00fc7947 */ /* 0x000fc0000383ffff */
[----:B------:R-:W-:-:S00]  /*0910*/  NOP ;  /* 0x0000000000007918 */ /* 0x000fc00000000000 */
        /* <DEDUP_REMOVED lines=14> */
.L_x_8:


//--------------------- .text._Z16blas_dgemmCUDAv1PKdS0_Pdiii --------------------------
	.section	.text._Z16blas_dgemmCUDAv1PKdS0_Pdiii,"ax",@progbits
	.align	128
        .global         _Z16blas_dgemmCUDAv1PKdS0_Pdiii
        .type           _Z16blas_dgemmCUDAv1PKdS0_Pdiii,@function
        .size           _Z16blas_dgemmCUDAv1PKdS0_Pdiii,(.L_x_9 - _Z16blas_dgemmCUDAv1PKdS0_Pdiii)
        .other          _Z16blas_dgemmCUDAv1PKdS0_Pdiii,@"STO_CUDA_ENTRY STV_DEFAULT"
_Z16blas_dgemmCUDAv1PKdS0_Pdiii:
.text._Z16blas_dgemmCUDAv1PKdS0_Pdiii:
[----:B------:R-:W-:Y:S01]  /*0000*/  LDC R1, c[0x0][0x37c] ;  /* 0x0000df00ff017b82 */ /* 0x000fe20000000800 */
[----:B------:R-:W0:Y:S07]  /*0010*/  S2R R3, SR_CTAID.X ;  /* 0x0000000000037919 */ /* 0x000e2e0000002500 */
[----:B------:R-:W1:Y:S01]  /*0020*/  LDC R0, c[0x0][0x3a0] ;  /* 0x0000e800ff007b82 */ /* 0x000e620000000800 */
[----:B------:R-:W2:Y:S01]  /*0030*/  LDCU UR4, c[0x0][0x398] ;  /* 0x00007300ff0477ac */ /* 0x000ea20008000800 */
[----:B------:R-:W0:Y:S01]  /*0040*/  S2R R4, SR_TID.X ;  /* 0x0000000000047919 */ /* 0x000e220000002100 */
[----:B------:R-:W3:Y:S01]  /*0050*/  S2R R2, SR_CTAID.Y ;  /* 0x0000000000027919 */ /* 0x000ee20000002600 */
[----:B------:R-:W3:Y:S01]  /*0060*/  S2R R5, SR_TID.Y ;  /* 0x0000000000057919 */ /* 0x000ee20000002200 */
[----:B0-----:R-:W-:-:S05]  /*0070*/  IMAD R3, R3, 0x20, R4 ;  /* 0x0000002003037824 */ /* 0x001fca00078e0204 */
[----:B-1----:R-:W-:Y:S01]  /*0080*/  ISETP.GE.AND P0, PT, R3, R0, PT ;  /* 0x000000000300720c */ /* 0x002fe20003f06270 */
[----:B---3--:R-:W-:-:S05]  /*0090*/  IMAD R2, R2, 0x20, R5 ;  /* 0x0000002002027824 */ /* 0x008fca00078e0205 */
[----:B--2---:R-:W-:-:S13]  /*00a0*/  ISETP.GE.OR P0, PT, R2, UR4, P0 ;  /* 0x0000000402007c0c */ /* 0x004fda0008706670 */
[----:B------:R-:W-:Y:S05]  /*00b0*/  @P0 EXIT ;  /* 0x000000000000094d */ /* 0x000fea0003800000 */
[----:B------:R-:W0:Y:S01]  /*00c0*/  LDC R5, c[0x0][0x39c] ;  /* 0x0000e700ff057b82 */ /* 0x000e220000000800 */
[----:B------:R-:W1:Y:S01]  /*00d0*/  LDCU.64 UR4, c[0x0][0x358] ;  /* 0x00006b00ff0477ac */ /* 0x000e620008000a00 */
[----:B------:R-:W-:Y:S02]  /*00e0*/  CS2R R18, SRZ ;  /* 0x0000000000127805 */ /* 0x000fe4000001ff00 */
[----:B0-----:R-:W-:-:S13]  /*00f0*/  ISETP.GE.AND P0, PT, R5, 0x1, PT ;  /* 0x000000010500780c */ /* 0x001fda0003f06270 */
[----:B-1----:R-:W-:Y:S05]  /*0100*/  @!P0 BRA `(.L_x_3) ;  /* 0x0000000400e08947 */ /* 0x002fea0003800000 */
[C---:B------:R-:W-:Y:S01]  /*0110*/  ISETP.GE.U32.AND P1, PT, R5.reuse, 0x8, PT ;  /* 0x000000080500780c */ /* 0x040fe20003f26070 */
[----:B------:R-:W-:Y:S01]  /*0120*/  HFMA2 R7, -RZ, RZ, 0, 0 ;  /* 0x00000000ff077431 */ /* 0x000fe200000001ff */
[----:B------:R-:W-:Y:S01]  /*0130*/  LOP3.LUT R4, R5, 0x7, RZ, 0xc0, !PT ;  /* 0x0000000705047812 */ /* 0x000fe200078ec0ff */
[----:B------:R-:W-:Y:S01]  /*0140*/  IMAD R6, R2, R5, RZ ;  /* 0x0000000502067224 */ /* 0x000fe200078e02ff */
[----:B------:R-:W-:Y:S02]  /*0150*/  CS2R R18, SRZ ;  /* 0x0000000000127805 */ /* 0x000fe4000001ff00 */
[----:B------:R-:W-:-:S07]  /*0160*/  ISETP.NE.AND P0, PT, R4, RZ, PT ;  /* 0x000000ff0400720c */ /* 0x000fce0003f05270 */
[----:B------:R-:W-:Y:S06]  /*0170*/  @!P1 BRA `(.L_x_4) ;  /* 0x0000000000c49947 */ /* 0x000fec0003800000 */
[----:B------:R-:W0:Y:S01]  /*0180*/  LDC.64 R8, c[0x0][0x380] ;  /* 0x0000e000ff087b82 */ /* 0x000e220000000a00 */
[----:B------:R-:W-:Y:S01]  /*0190*/  LOP3.LUT R7, R5, 0x7ffffff8, RZ, 0xc0, !PT ;  /* 0x7ffffff805077812 */ /* 0x000fe200078ec0ff */
[----:B------:R-:W-:Y:S01]  /*01a0*/  IMAD.MOV.U32 R27, RZ, RZ, R3 ;  /* 0x000000ffff1b7224 */ /* 0x000fe200078e0003 */
[----:B------:R-:W-:-:S03]  /*01b0*/  CS2R R18, SRZ ;  /* 0x0000000000127805 */ /* 0x000fc6000001ff00 */
[----:B------:R-:W-:Y:S02]  /*01c0*/  IMAD.MOV R26, RZ, RZ, -R7 ;  /* 0x000000ffff1a7224 */ /* 0x000fe400078e0a07 */
[----:B0-----:R-:W-:-:S03]  /*01d0*/  IMAD.WIDE.U32 R8, R6, 0x8, R8 ;  /* 0x0000000806087825 */ /* 0x001fc600078e0008 */
[----:B------:R-:W-:-:S04]  /*01e0*/  IADD3 R10, P1, PT, R8, 0x20, RZ ;  /* 0x00000020080a7810 */ /* 0x000fc80007f3e0ff */
[----:B------:R-:W-:-:S09]  /*01f0*/  IADD3.X R11, PT, PT, RZ, R9, RZ, P1, !PT ;  /* 0x00000009ff0b7210 */ /* 0x000fd20000ffe4ff */
.L_x_5:
[----:B------:R-:W0:Y:S01]  /*0200*/  LDC.64 R22, c[0x0][0x388] ;  /* 0x0000e200ff167b82 */ /* 0x000e220000000a00 */
[----:B------:R-:W-:Y:S01]  /*0210*/  MOV R8, R10 ;  /* 0x0000000a00087202 */ /* 0x000fe20000000f00 */
[----:B------:R-:W-:-:S05]  /*0220*/  IMAD.MOV.U32 R9, RZ, RZ, R11 ;  /* 0x000000ffff097224 */ /* 0x000fca00078e000b */
[----:B------:R-:W2:Y:S04]  /*0230*/  LDG.E.64 R14, desc[UR4][R8.64+-0x20] ;  /* 0xffffe004080e7981 */ /* 0x000ea8000c1e1b00 */
[----:B------:R-:W3:Y:S01]  /*0240*/  LDG.E.64 R10, desc[UR4][R8.64+-0x18] ;  /* 0xffffe804080a7981 */ /* 0x000ee2000c1e1b00 */
[----:B0-----:R-:W-:-:S05]  /*0250*/  IMAD.WIDE R22, R27, 0x8, R22 ;  /* 0x000000081b167825 */ /* 0x001fca00078e0216 */
[----:B------:R-:W2:Y:S01]  /*0260*/  LDG.E.64 R12, desc[UR4][R22.64] ;  /* 0x00000004160c7981 */ /* 0x000ea2000c1e1b00 */
[----:B------:R-:W-:-:S05]  /*0270*/  IMAD.WIDE R28, R0, 0x8, R22 ;  /* 0x00000008001c7825 */ /* 0x000fca00078e0216 */
[----:B------:R-:W3:Y:S01]  /*0280*/  LDG.E.64 R16, desc[UR4][R28.64] ;  /* 0x000000041c107981 */ /* 0x000ee2000c1e1b00 */
[C---:B------:R-:W-:Y:S01]  /*0290*/  IMAD.WIDE R24, R0.reuse, 0x8, R28 ;  /* 0x0000000800187825 */ /* 0x040fe200078e021c */
[----:B--2---:R-:W-:Y:S02]  /*02a0*/  DFMA R18, R14, R12, R18 ;  /* 0x0000000c0e12722b */ /* 0x004fe40000000012 */
[----:B------:R-:W2:Y:S04]  /*02b0*/  LDG.E.64 R14, desc[UR4][R8.64+-0x10] ;  /* 0xfffff004080e7981 */ /* 0x000ea8000c1e1b00 */
[----:B------:R-:W2:Y:S01]  /*02c0*/  LDG.E.64 R12, desc[UR4][R24.64] ;  /* 0x00000004180c7981 */ /* 0x000ea2000c1e1b00 */
[----:B------:R-:W-:Y:S01]  /*02d0*/  IMAD.WIDE R20, R0, 0x8, R24 ;  /* 0x0000000800147825 */ /* 0x000fe200078e0218 */
[----:B---3--:R-:W-:-:S02]  /*02e0*/  DFMA R16, R10, R16, R18 ;  /* 0x000000100a10722b */ /* 0x008fc40000000012 */
[----:B------:R-:W3:Y:S04]  /*02f0*/  LDG.E.64 R10, desc[UR4][R8.64+-0x8] ;  /* 0xfffff804080a7981 */ /* 0x000ee8000c1e1b00 */
        /* <DEDUP_REMOVED lines=9> */
[----:B------:R-:W-:-:S03]  /*0390*/  IMAD.WIDE R24, R0, 0x8, R28 ;  /* 0x0000000800187825 */ /* 0x000fc600078e021c */
[----:B------:R-:W4:Y:S01]  /*03a0*/  LDG.E.64 R22, desc[UR4][R8.64+0x18] ;  /* 0x0000180408167981 */ /* 0x000f22000c1e1b00 */
[----:B------:R-:W-:-:S06]  /*03b0*/  IMAD.WIDE R20, R0, 0x8, R24 ;  /* 0x0000000800147825 */ /* 0x000fcc00078e0218 */
[----:B------:R-:W4:Y:S01]  /*03c0*/  LDG.E.64 R20, desc[UR4][R20.64] ;  /* 0x0000000414147981 */ /* 0x000f22000c1e1b00 */
[----:B--2---:R-:W-:-:S03]  /*03d0*/  DFMA R14, R16, R14, R18 ;  /* 0x0000000e100e722b */ /* 0x004fc60000000012 */
[----:B------:R-:W2:Y:S04]  /*03e0*/  LDG.E.64 R16, desc[UR4][R8.64+0x10] ;  /* 0x0000100408107981 */ /* 0x000ea8000c1e1b00 */
[----:B------:R-:W2:Y:S01]  /*03f0*/  LDG.E.64 R18, desc[UR4][R24.64] ;  /* 0x0000000418127981 */ /* 0x000ea2000c1e1b00 */
[----:B------:R-:W-:Y:S01]  /*0400*/  IADD3 R26, PT, PT, R26, 0x8, RZ ;  /* 0x000000081a1a7810 */ /* 0x000fe20007ffe0ff */
[----:B---3--:R-:W-:-:S03]  /*0410*/  DFMA R10, R10, R12, R14 ;  /* 0x0000000c0a0a722b */ /* 0x008fc6000000000e */
[----:B------:R-:W-:Y:S02]  /*0420*/  ISETP.NE.AND P1, PT, R26, RZ, PT ;  /* 0x000000ff1a00720c */ /* 0x000fe40003f25270 */
[----:B------:R-:W-:-:S03]  /*0430*/  LEA R27, R0, R27, 0x3 ;  /* 0x0000001b001b7211 */ /* 0x000fc600078e18ff */
[----:B--2---:R-:W-:Y:S01]  /*0440*/  DFMA R18, R16, R18, R10 ;  /* 0x000000121012722b */ /* 0x004fe2000000000a */
[----:B------:R-:W-:-:S07]  /*0450*/  IADD3 R10, P2, PT, R8, 0x40, RZ ;  /* 0x00000040080a7810 */ /* 0x000fce0007f5e0ff */
[----:B----4-:R-:W-:Y:S01]  /*0460*/  DFMA R18, R22, R20, R18 ;  /* 0x000000141612722b */ /* 0x010fe20000000012 */
[----:B------:R-:W-:Y:S01]  /*0470*/  IMAD.X R11, RZ, RZ, R9, P2 ;  /* 0x000000ffff0b7224 */ /* 0x000fe200010e0609 */
[----:B------:R-:W-:Y:S09]  /*0480*/  @P1 BRA `(.L_x_5) ;  /* 0xfffffffc005c1947 */ /* 0x000ff2000383ffff */
.L_x_4:
[----:B------:R-:W-:Y:S05]  /*0490*/  @!P0 BRA `(.L_x_3) ;  /* 0x0000000000fc8947 */ /* 0x000fea0003800000 */
[----:B------:R-:W-:Y:S02]  /*04a0*/  ISETP.GE.U32.AND P1, PT, R4, 0x4, PT ;  /* 0x000000040400780c */ /* 0x000fe40003f26070 */
[----:B------:R-:W-:-:S04]  /*04b0*/  LOP3.LUT R26, R5, 0x3, RZ, 0xc0, !PT ;  /* 0x00000003051a7812 */ /* 0x000fc800078ec0ff */
[----:B------:R-:W-:-:S07]  /*04c0*/  ISETP.NE.AND P0, PT, R26, RZ, PT ;  /* 0x000000ff1a00720c */ /* 0x000fce0003f05270 */
[----:B------:R-:W-:Y:S06]  /*04d0*/  @!P1 BRA `(.L_x_6) ;  /* 0x00000000006c9947 */ /* 0x000fec0003800000 */
[----:B------:R-:W0:Y:S01]  /*04e0*/  LDC.64 R24, c[0x0][0x380] ;  /* 0x0000e000ff187b82 */ /* 0x000e220000000a00 */
[----:B------:R-:W1:Y:S01]  /*04f0*/  LDCU.64 UR6, c[0x0][0x380] ;  /* 0x00007000ff0677ac */ /* 0x000e620008000a00 */
[C---:B------:R-:W-:Y:S01]  /*0500*/  IMAD.IADD R9, R6.reuse, 0x1, R7 ;  /* 0x0000000106097824 */ /* 0x040fe200078e0207 */
[----:B------:R-:W-:Y:S01]  /*0510*/  IADD3 R4, P1, PT, R6, R7, RZ ;  /* 0x0000000706047210 */ /* 0x000fe20007f3e0ff */
[----:B------:R-:W-:-:S04]  /*0520*/  IMAD R13, R7, R0, R3 ;  /* 0x00000000070d7224 */ /* 0x000fc800078e0203 */
[----:B------:R-:W2:Y:S01]  /*0530*/  LDC.64 R10, c[0x0][0x388] ;  /* 0x0000e200ff0a7b82 */ /* 0x000ea20000000a00 */
[----:B0-----:R-:W-:-:S06]  /*0540*/  IMAD.WIDE.U32 R24, R9, 0x8, R24 ;  /* 0x0000000809187825 */ /* 0x001fcc00078e0018 */
[----:B------:R-:W3:Y:S01]  /*0550*/  LDG.E.64 R24, desc[UR4][R24.64] ;  /* 0x0000000418187981 */ /* 0x000ee2000c1e1b00 */
[----:B--2---:R-:W-:Y:S01]  /*0560*/  IMAD.WIDE R10, R13, 0x8, R10 ;  /* 0x000000080d0a7825 */ /* 0x004fe200078e020a */
[----:B------:R-:W-:Y:S02]  /*0570*/  IADD3.X R13, PT, PT, RZ, RZ, RZ, P1, !PT ;  /* 0x000000ffff0d7210 */ /* 0x000fe40000ffe4ff */
[----:B-1----:R-:W-:Y:S02]  /*0580*/  LEA R28, P1, R4, UR6, 0x3 ;  /* 0x00000006041c7c11 */ /* 0x002fe4000f8218ff */
[----:B------:R-:W3:Y:S01]  /*0590*/  LDG.E.64 R8, desc[UR4][R10.64] ;  /* 0x000000040a087981 */ /* 0x000ee2000c1e1b00 */
[----:B------:R-:W-:Y:S01]  /*05a0*/  IMAD.WIDE R14, R0, 0x8, R10 ;  /* 0x00000008000e7825 */ /* 0x000fe200078e020a */
[----:B------:R-:W-:-:S05]  /*05b0*/  LEA.HI.X R29, R4, UR7, R13, 0x3, P1 ;  /* 0x00000007041d7c11 */ /* 0x000fca00088f1c0d */
[----:B------:R-:W2:Y:S01]  /*05c0*/  LDG.E.64 R12, desc[UR4][R28.64+0x8] ;  /* 0x000008041c0c7981 */ /* 0x000ea2000c1e1b00 */
[----:B------:R-:W-:-:S03]  /*05d0*/  IMAD.WIDE R20, R0, 0x8, R14 ;  /* 0x0000000800147825 */ /* 0x000fc600078e020e */
[----:B------:R-:W2:Y:S04]  /*05e0*/  LDG.E.64 R10, desc[UR4][R14.64] ;  /* 0x000000040e0a7981 */ /* 0x000ea8000c1e1b00 */
[----:B------:R-:W4:Y:S01]  /*05f0*/  LDG.E.64 R16, desc[UR4][R20.64] ;  /* 0x0000000414107981 */ /* 0x000f22000c1e1b00 */
[----:B------:R-:W-:-:S03]  /*0600*/  IMAD.WIDE R22, R0, 0x8, R20 ;  /* 0x0000000800167825 */ /* 0x000fc600078e0214 */
[----:B------:R-:W4:Y:S04]  /*0610*/  LDG.E.64 R14, desc[UR4][R28.64+0x10] ;  /* 0x000010041c0e7981 */ /* 0x000f28000c1e1b00 */
[----:B------:R-:W5:Y:S04]  /*0620*/  LDG.E.64 R20, desc[UR4][R28.64+0x18] ;  /* 0x000018041c147981 */ /* 0x000f68000c1e1b00 */
[----:B------:R-:W5:Y:S01]  /*0630*/  LDG.E.64 R22, desc[UR4][R22.64] ;  /* 0x0000000416167981 */ /* 0x000f62000c1e1b00 */
[----:B------:R-:W-:Y:S01]  /*0640*/  VIADD R7, R7, 0x4 ;  /* 0x0000000407077836 */ /* 0x000fe20000000000 */
[----:B---3--:R-:W-:-:S08]  /*0650*/  DFMA R8, R24, R8, R18 ;  /* 0x000000081808722b */ /* 0x008fd00000000012 */
[----:B--2---:R-:W-:-:S08]  /*0660*/  DFMA R8, R12, R10, R8 ;  /* 0x0000000a0c08722b */ /* 0x004fd00000000008 */
[----:B----4-:R-:W-:-:S08]  /*0670*/  DFMA R8, R14, R16, R8 ;  /* 0x000000100e08722b */ /* 0x010fd00000000008 */
[----:B-----5:R-:W-:-:S11]  /*0680*/  DFMA R18, R20, R22, R8 ;  /* 0x000000161412722b */ /* 0x020fd60000000008 */
.L_x_6:
[----:B------:R-:W-:Y:S05]  /*0690*/  @!P0 BRA `(.L_x_3) ;  /* 0x00000000007c8947 */ /* 0x000fea0003800000 */
[----:B------:R-:W-:Y:S01]  /*06a0*/  ISETP.NE.AND P1, PT, R26, 0x1, PT ;  /* 0x000000011a00780c */ /* 0x000fe20003f25270 */
[----:B------:R-:W0:Y:S01]  /*06b0*/  LDC.64 R10, c[0x0][0x380] ;  /* 0x0000e000ff0a7b82 */ /* 0x000e220000000a00 */
[----:B------:R-:W-:-:S04]  /*06c0*/  LOP3.LUT R14, R5, 0x1, RZ, 0xc0, !PT ;  /* 0x00000001050e7812 */ /* 0x000fc800078ec0ff */
[----:B------:R-:W-:-:S03]  /*06d0*/  ISETP.NE.U32.AND P0, PT, R14, 0x1, PT ;  /* 0x000000010e00780c */ /* 0x000fc60003f05070 */
[----:B------:R-:W1:Y:S04]  /*06e0*/  LDC.64 R20, c[0x0][0x388] ;  /* 0x0000e200ff147b82 */ /* 0x000e680000000a00 */
[CC--:B------:R-:W-:Y:S01]  /*06f0*/  @P1 IADD3 R15, PT, PT, R6.reuse, R7.reuse, RZ ;  /* 0x00000007060f1210 */ /* 0x0c0fe20007ffe0ff */
[C---:B------:R-:W-:Y:S01]  /*0700*/  @P1 IMAD R17, R7.reuse, R0, R3 ;  /* 0x0000000007111224 */ /* 0x040fe200078e0203 */
[----:B------:R-:W-:Y:S01]  /*0710*/  @P1 IADD3 R16, P2, PT, R6, R7, RZ ;  /* 0x0000000706101210 */ /* 0x000fe20007f5e0ff */
[----:B------:R-:W-:Y:S01]  /*0720*/  @P1 VIADD R7, R7, 0x2 ;  /* 0x0000000207071836 */ /* 0x000fe20000000000 */
[----:B------:R-:W2:Y:S08]  /*0730*/  @P1 LDC.64 R8, c[0x0][0x380] ;  /* 0x0000e000ff081b82 */ /* 0x000eb00000000a00 */
[----:B------:R-:W3:Y:S01]  /*0740*/  LDC.64 R12, c[0x0][0x380] ;  /* 0x0000e000ff0c7b82 */ /* 0x000ee20000000a00 */
[----:B0-----:R-:W-:-:S06]  /*0750*/  @P1 IMAD.WIDE.U32 R14, R15, 0x8, R10 ;  /* 0x000000080f0e1825 */ /* 0x001fcc00078e000a */
[----:B------:R-:W4:Y:S01]  /*0760*/  @P1 LDG.E.64 R14, desc[UR4][R14.64] ;  /* 0x000000040e0e1981 */ /* 0x000f22000c1e1b00 */
[----:B------:R-:W0:Y:S01]  /*0770*/  LDC.64 R4, c[0x0][0x388] ;  /* 0x0000e200ff047b82 */ /* 0x000e220000000a00 */
[----:B-1----:R-:W-:Y:S01]  /*0780*/  @P1 IMAD.WIDE R20, R17, 0x8, R20 ;  /* 0x0000000811141825 */ /* 0x002fe200078e0214 */
[----:B------:R-:W-:-:S04]  /*0790*/  @P1 IADD3.X R17, PT, PT, RZ, RZ, RZ, P2, !PT ;  /* 0x000000ffff111210 */ /* 0x000fc800017fe4ff */
[----:B------:R-:W4:Y:S01]  /*07a0*/  @P1 LDG.E.64 R10, desc[UR4][R20.64] ;  /* 0x00000004140a1981 */ /* 0x000f22000c1e1b00 */
[----:B--2---:R-:W-:Y:S01]  /*07b0*/  @P1 LEA R8, P2, R16, R8, 0x3 ;  /* 0x0000000810081211 */ /* 0x004fe200078418ff */
[----:B------:R-:W-:-:S03]  /*07c0*/  @P1 IMAD.WIDE R22, R0, 0x8, R20 ;  /* 0x0000000800161825 */ /* 0x000fc600078e0214 */
[----:B------:R-:W-:Y:S01]  /*07d0*/  @P1 LEA.HI.X R9, R16, R9, R17, 0x3, P2 ;  /* 0x0000000910091211 */ /* 0x000fe200010f1c11 */
[----:B------:R-:W-:Y:S01]  /*07e0*/  @!P0 IMAD R25, R7, R0, R3 ;  /* 0x0000000007198224 */ /* 0x000fe200078e0203 */
[----:B------:R-:W-:Y:S02]  /*07f0*/  @!P0 IADD3 R17, PT, PT, R6, R7, RZ ;  /* 0x0000000706118210 */ /* 0x000fe40007ffe0ff */
[----:B------:R-:W2:Y:S04]  /*0800*/  @P1 LDG.E.64 R6, desc[UR4][R22.64] ;  /* 0x0000000416061981 */ /* 0x000ea8000c1e1b00 */
[----:B------:R-:W2:Y:S01]  /*0810*/  @P1 LDG.E.64 R8, desc[UR4][R8.64+0x8] ;  /* 0x0000080408081981 */ /* 0x000ea2000c1e1b00 */
[----:B---3--:R-:W-:-:S04]  /*0820*/  @!P0 IMAD.WIDE.U32 R12, R17, 0x8, R12 ;  /* 0x00000008110c8825 */ /* 0x008fc800078e000c */
[----:B0-----:R-:W-:Y:S02]  /*0830*/  @!P0 IMAD.WIDE R4, R25, 0x8, R4 ;  /* 0x0000000819048825 */ /* 0x001fe400078e0204 */
[----:B------:R-:W3:Y:S04]  /*0840*/  @!P0 LDG.E.64 R12, desc[UR4][R12.64] ;  /* 0x000000040c0c8981 */ /* 0x000ee8000c1e1b00 */
[----:B------:R-:W3:Y:S01]  /*0850*/  @!P0 LDG.E.64 R4, desc[UR4][R4.64] ;  /* 0x0000000404048981 */ /* 0x000ee2000c1e1b00 */
[----:B----4-:R-:W-:-:S08]  /*0860*/  @P1 DFMA R10, R14, R10, R18 ;  /* 0x0000000a0e0a122b */ /* 0x010fd00000000012 */
[----:B--2---:R-:W-:-:S08]  /*0870*/  @P1 DFMA R18, R8, R6, R10 ;  /* 0x000000060812122b */ /* 0x004fd0000000000a */
[----:B---3--:R-:W-:-:S11]  /*0880*/  @!P0 DFMA R18, R12, R4, R18 ;  /* 0x000000040c12822b */ /* 0x008fd60000000012 */
.L_x_3:
[----:B------:R-:W0:Y:S01]  /*0890*/  LDC.64 R4, c[0x0][0x390] ;  /* 0x0000e400ff047b82 */ /* 0x000e220000000a00 */
[----:B------:R-:W-:-:S04]  /*08a0*/  IMAD R3, R2, R0, R3 ;  /* 0x0000000002037224 */ /* 0x000fc800078e0203 */
[----:B0-----:R-:W-:-:S05]  /*08b0*/  IMAD.WIDE R2, R3, 0x8, R4 ;  /* 0x0000000803027825 */ /* 0x001fca00078e0204 */
[----:B------:R-:W-:Y:S01]  /*08c0*/  STG.E.64 desc[UR4][R2.64], R18 ;  /* 0x0000001202007986 */ /* 0x000fe2000c101b04 */
[----:B------:R-:W-:Y:S05]  /*08d0*/  EXIT ;  /* 0x000000000000794d */ /* 0x000fea0003800000 */
.L_x_7:
        /* <DEDUP_REMOVED lines=10> */
.L_x_9:


//--------------------- .nv.shared._Z16blas_dgemmCUDAv2PKdS0_Pdiii --------------------------
	.section	.nv.shared._Z16blas_dgemmCUDAv2PKdS0_Pdiii,"aw",@nobits
	.sectionflags	@""
	.align	8
.nv.shared._Z16blas_dgemmCUDAv2PKdS0_Pdiii:
	.zero		17408


//--------------------- .nv.shared.reserved.0     --------------------------
	.section	.nv.shared.reserved.0,"aw",@nobits
	.weak		__nv_reservedSMEM_offset_0_alias
	.size		__nv_reservedSMEM_offset_0_alias, 0, 64
	.other		__nv_reservedSMEM_offset_0_alias,@"STO_CUDA_RESERVED_SHARED STV_DEFAULT"
__nv_reservedSMEM_offset_0_alias:
	.zero		0
	.zero		64


//--------------------- .nv.constant0._Z16blas_dgemmCUDAv2PKdS0_Pdiii --------------------------
	.section	.nv.constant0._Z16blas_dgemmCUDAv2PKdS0_Pdiii,"a",@progbits
	.sectionflags	@""
	.align	4
.nv.constant0._Z16blas_dgemmCUDAv2PKdS0_Pdiii:
	.zero		932


//--------------------- .nv.constant0._Z16blas_dgemmCUDAv1PKdS0_Pdiii --------------------------
	.section	.nv.constant0._Z16blas_dgemmCUDAv1PKdS0_Pdiii,"a",@progbits
	.sectionflags	@""
	.align	4
.nv.constant0._Z16blas_dgemmCUDAv1PKdS0_Pdiii:
	.zero		932


//--------------------- SYMBOLS --------------------------

	.type		.nv.reservedSmem.offset0,@object
	.size		.nv.reservedSmem.offset0,0x4
	.type		.nv.reservedSmem.cap,@object
	.size		.nv.reservedSmem.cap,0x4
